	.headerflags	@"EF_CUDA_TEXMODE_UNIFIED EF_CUDA_64BIT_ADDRESS EF_CUDA_ACCELERATORS EF_CUDA_SM90 EF_CUDA_VIRTUAL_SM(EF_CUDA_SM90)"
	.elftype	@"ET_EXEC"


//--------------------- .nv.info                  --------------------------
	.section	.nv.info,"",@"SHT_CUDA_INFO"
	.align	4


	//----- nvinfo : EIATTR_REGCOUNT
	.align		4
        /*0000*/ 	.byte	0x04, 0x2f
        /*0002*/ 	.short	(.L_1 - .L_0)
	.align		4
.L_0:
        /*0004*/ 	.word	index@(triton_poi_fused_convolution_38)
        /*0008*/ 	.word	0x0000000a


	//----- nvinfo : EIATTR_MIN_STACK_SIZE
	.align		4
.L_1:
        /*000c*/ 	.byte	0x04, 0x12
        /*000e*/ 	.short	(.L_3 - .L_2)
	.align		4
.L_2:
        /*0010*/ 	.word	index@(triton_poi_fused_convolution_38)
        /*0014*/ 	.word	0x00000000


	//----- nvinfo : EIATTR_FRAME_SIZE
	.align		4
.L_3:
        /*0018*/ 	.byte	0x04, 0x11
        /*001a*/ 	.short	(.L_5 - .L_4)
	.align		4
.L_4:
        /*001c*/ 	.word	index@(triton_poi_fused_convolution_38)
        /*0020*/ 	.word	0x00000000


	//----- nvinfo : EIATTR_MIN_STACK_SIZE
	.align		4
.L_5:
        /*0024*/ 	.byte	0x04, 0x12
        /*0026*/ 	.short	(.L_7 - .L_6)
	.align		4
.L_6:
        /*0028*/ 	.word	index@(triton_poi_fused_convolution_38)
        /*002c*/ 	.word	0x00000000
.L_7:


//--------------------- .nv.info.triton_poi_fused_convolution_38 --------------------------
	.section	.nv.info.triton_poi_fused_convolution_38,"",@"SHT_CUDA_INFO"
	.sectionflags	@""
	.align	4


	//----- nvinfo : EIATTR_CUDA_API_VERSION
	.align		4
        /*0000*/ 	.byte	0x04, 0x37
        /*0002*/ 	.short	(.L_9 - .L_8)
.L_8:
        /*0004*/ 	.word	0x0000007c


	//----- nvinfo : EIATTR_KPARAM_INFO
	.align		4
.L_9:
        /*0008*/ 	.byte	0x04, 0x17
        /*000a*/ 	.short	(.L_11 - .L_10)
.L_10:
        /*000c*/ 	.word	0x00000000
        /*0010*/ 	.short	0x0002
        /*0012*/ 	.short	0x0010
        /*0014*/ 	.byte	0x00, 0xf0, 0x11, 0x00


	//----- nvinfo : EIATTR_KPARAM_INFO
	.align		4
.L_11:
        /*0018*/ 	.byte	0x04, 0x17
        /*001a*/ 	.short	(.L_13 - .L_12)
.L_12:
        /*001c*/ 	.word	0x00000000
        /*0020*/ 	.short	0x0001
        /*0022*/ 	.short	0x0008
        /*0024*/ 	.byte	0x00, 0xf4, 0x21, 0x00


	//----- nvinfo : EIATTR_KPARAM_INFO
	.align		4
.L_13:
        /*0028*/ 	.byte	0x04, 0x17
        /*002a*/ 	.short	(.L_15 - .L_14)
.L_14:
        /*002c*/ 	.word	0x00000000
        /*0030*/ 	.short	0x0000
        /*0032*/ 	.short	0x0000
        /*0034*/ 	.byte	0x00, 0xf4, 0x21, 0x00


	//----- nvinfo : EIATTR_SPARSE_MMA_MASK
	.align		4
.L_15:
        /*0038*/ 	.byte	0x03, 0x50
        /*003a*/ 	.short	0x0000


	//----- nvinfo : EIATTR_MAXREG_COUNT
	.align		4
        /*003c*/ 	.byte	0x03, 0x1b
        /*003e*/ 	.short	0x00ff


	//----- nvinfo : EIATTR_EXIT_INSTR_OFFSETS
	.align		4
        /*0040*/ 	.byte	0x04, 0x1c
        /*0042*/ 	.short	(.L_17 - .L_16)


	//   ....[0]....
.L_16:
        /*0044*/ 	.word	0x000000e0


	//   ....[1]....
        /*0048*/ 	.word	0x00000100


	//----- nvinfo : EIATTR_REQNTID
	.align		4
.L_17:
        /*004c*/ 	.byte	0x04, 0x10
        /*004e*/ 	.short	(.L_19 - .L_18)
.L_18:
        /*0050*/ 	.word	0x00000020
        /*0054*/ 	.word	0x00000001
        /*0058*/ 	.word	0x00000001


	//----- nvinfo : EIATTR_CBANK_PARAM_SIZE
	.align		4
.L_19:
        /*005c*/ 	.byte	0x03, 0x19
        /*005e*/ 	.short	0x0014


	//----- nvinfo : EIATTR_PARAM_CBANK
	.align		4
        /*0060*/ 	.byte	0x04, 0x0a
        /*0062*/ 	.short	(.L_21 - .L_20)
	.align		4
.L_20:
        /*0064*/ 	.word	index@(.nv.constant0.triton_poi_fused_convolution_38)
        /*0068*/ 	.short	0x0210
        /*006a*/ 	.short	0x0014


	//----- nvinfo : EIATTR_SW_WAR
	.align		4
.L_21:
        /*006c*/ 	.byte	0x04, 0x36
        /*006e*/ 	.short	(.L_23 - .L_22)
.L_22:
        /*0070*/ 	.word	0x00000008
.L_23:


//--------------------- .nv.callgraph             --------------------------
	.section	.nv.callgraph,"",@"SHT_CUDA_CALLGRAPH"
	.align	4
	.sectionentsize	8
	.align		4
        /*0000*/ 	.word	0x00000000
	.align		4
        /*0004*/ 	.word	0xffffffff
	.align		4
        /*0008*/ 	.word	0x00000000
	.align		4
        /*000c*/ 	.word	0xfffffffe
	.align		4
        /*0010*/ 	.word	0x00000000
	.align		4
        /*0014*/ 	.word	0xfffffffd
	.align		4
        /*0018*/ 	.word	0x00000000
	.align		4
        /*001c*/ 	.word	0xfffffffc


//--------------------- .text.triton_poi_fused_convolution_38 --------------------------
	.section	.text.triton_poi_fused_convolution_38,"ax",@progbits
	.align	128
        .global         triton_poi_fused_convolution_38
        .type           triton_poi_fused_convolution_38,@function
        .size           triton_poi_fused_convolution_38,(.L_x_1 - triton_poi_fused_convolution_38)
        .other          triton_poi_fused_convolution_38,@"STO_CUDA_ENTRY STV_DEFAULT"
triton_poi_fused_convolution_38:
.text.triton_poi_fused_convolution_38:
[----:B------:R-:W0:Y:S02]  /*0000*/  LDC R1, c[0x0][0x28] ;  /* 0x00000a00ff017b82 */ /* 0x000e240000000800 */
[----:B------:R-:W1:Y:S01]  /*0010*/  S2R R0, SR_TID.X ;  /* 0x0000000000007919 */ /* 0x000e620000002100 */
[----:B------:R-:W2:Y:S01]  /*0020*/  LDC.64 R2, c[0x0][0x210] ;  /* 0x00008400ff027b82 */ /* 0x000ea20000000a00 */
[----:B------:R-:W-:Y:S01]  /*0030*/  ULDC.64 UR4, c[0x0][0x208] ;  /* 0x0000820000047ab9 */ /* 0x000fe20000000a00 */
[----:B------:R-:W3:Y:S06]  /*0040*/  S2R R7, SR_CTAID.X ;  /* 0x0000000000077919 */ /* 0x000eec0000002500 */
[----:B------:R-:W4:Y:S01]  /*0050*/  LDC.64 R4, c[0x0][0x218] ;  /* 0x00008600ff047b82 */ /* 0x000f220000000a00 */
[----:B-1----:R-:W-:Y:S01]  /*0060*/  LOP3.LUT R0, R0, 0x1f, RZ, 0xc0, !PT ;  /* 0x0000001f00007812 */ /* 0x002fe200078ec0ff */
[----:B----4-:R-:W4:Y:S03]  /*0070*/  LDG.E R5, desc[UR4][R4.64] ;  /* 0x0000000404057981 */ /* 0x010f26000c1e1900 */
[----:B---3--:R-:W-:Y:S01]  /*0080*/  LEA R7, R7, R0, 0x5 ;  /* 0x0000000007077211 */ /* 0x008fe200078e28ff */
[----:B------:R-:W-:-:S03]  /*0090*/  HFMA2.MMA R0, -RZ, RZ, 0, 0 ;  /* 0x00000000ff007435 */ /* 0x000fc600000001ff */
[C---:B------:R-:W-:Y:S01]  /*00a0*/  ISETP.GE.AND P0, PT, R7.reuse, 0x1c, PT ;  /* 0x0000001c0700780c */ /* 0x040fe20003f06270 */
[----:B--2---:R-:W-:-:S12]  /*00b0*/  IMAD.WIDE R2, R7, 0x4, R2 ;  /* 0x0000000407027825 */ /* 0x004fd800078e0202 */
[----:B------:R-:W4:Y:S02]  /*00c0*/  @!P0 LDG.E R0, desc[UR4][R2.64] ;  /* 0x0000000402008981 */ /* 0x000f24000c1e1900 */
[----:B----4-:R-:W-:Y:S01]  /*00d0*/  FADD R7, R5, R0 ;  /* 0x0000000005077221 */ /* 0x010fe20000000000 */
[----:B------:R-:W-:Y:S06]  /*00e0*/  @P0 EXIT ;  /* 0x000000000000094d */ /* 0x000fec0003800000 */
[----:B------:R-:W-:Y:S01]  /*00f0*/  STG.E desc[UR4][R2.64], R7 ;  /* 0x0000000702007986 */ /* 0x000fe2000c101904 */
[----:B------:R-:W-:Y:S05]  /*0100*/  EXIT ;  /* 0x000000000000794d */ /* 0x000fea0003800000 */
.L_x_0:
[----:B------:R-:W-:-:S00]  /*0110*/  BRA `(.L_x_0) ;  /* 0xfffffffc00fc7947 */ /* 0x000fc0000383ffff */
[----:B------:R-:W-:-:S00]  /*0120*/  NOP ;  /* 0x0000000000007918 */ /* 0x000fc00000000000 */
        /* <DEDUP_REMOVED lines=13> */
.L_x_1:


//--------------------- .nv.constant0.triton_poi_fused_convolution_38 --------------------------
	.section	.nv.constant0.triton_poi_fused_convolution_38,"a",@progbits
	.sectionflags	@""
	.align	4
.nv.constant0.triton_poi_fused_convolution_38:
	.zero		548
